//
// Generated by NVIDIA NVVM Compiler
//
// Compiler Build ID: CL-36424714
// Cuda compilation tools, release 13.0, V13.0.88
// Based on NVVM 20.0.0
//

.version 9.0
.target sm_100
.address_size 64

	// .globl	_Z28normal_cosine_function10_360PdS_
.func  (.param .align 16 .b8 func_retval0[16]) __internal_trig_reduction_slowpathd
(
	.param .b64 __internal_trig_reduction_slowpathd_param_0
)
;
.global .align 8 .b8 __cudart_i2opi_d[144] = {8, 93, 141, 31, 177, 95, 251, 107, 234, 146, 82, 138, 247, 57, 7, 61, 123, 241, 229, 235, 199, 186, 39, 117, 45, 234, 95, 158, 102, 63, 70, 79, 183, 9, 203, 39, 207, 126, 54, 109, 31, 109, 10, 90, 139, 17, 47, 239, 15, 152, 5, 222, 255, 151, 248, 31, 59, 40, 249, 189, 139, 95, 132, 156, 244, 57, 83, 131, 57, 214, 145, 57, 65, 126, 95, 180, 38, 112, 156, 233, 132, 68, 187, 46, 245, 53, 130, 232, 62, 167, 41, 177, 28, 235, 29, 254, 28, 146, 209, 9, 234, 46, 73, 6, 224, 210, 77, 66, 58, 110, 36, 183, 97, 197, 187, 222, 171, 99, 81, 254, 65, 144, 67, 60, 153, 149, 98, 219, 192, 221, 52, 245, 209, 87, 39, 252, 41, 21, 68, 78, 110, 131, 249, 162};
.global .align 16 .b8 __cudart_sin_cos_coeffs[128] = {70, 210, 176, 44, 241, 229, 90, 190, 146, 227, 172, 105, 227, 29, 199, 62, 161, 98, 219, 25, 160, 1, 42, 191, 24, 8, 17, 17, 17, 17, 129, 63, 84, 85, 85, 85, 85, 85, 197, 191, 0, 0, 0, 0, 0, 0, 0, 0, 0, 0, 0, 0, 0, 0, 0, 0, 100, 129, 253, 32, 131, 255, 168, 189, 40, 133, 239, 193, 167, 238, 33, 62, 217, 230, 6, 142, 79, 126, 146, 190, 233, 188, 221, 25, 160, 1, 250, 62, 71, 93, 193, 22, 108, 193, 86, 191, 81, 85, 85, 85, 85, 85, 165, 63, 0, 0, 0, 0, 0, 0, 224, 191, 0, 0, 0, 0, 0, 0, 240, 63};

.visible .entry _Z28normal_cosine_function10_360PdS_(
	.param .u64 .ptr .align 1 _Z28normal_cosine_function10_360PdS__param_0,
	.param .u64 .ptr .align 1 _Z28normal_cosine_function10_360PdS__param_1
)
{
	.reg .pred 	%p<5>;
	.reg .b32 	%r<23>;
	.reg .b64 	%rd<13>;
	.reg .b64 	%fd<36>;

	ld.param.u64 	%rd1, [_Z28normal_cosine_function10_360PdS__param_0];
	ld.param.u64 	%rd2, [_Z28normal_cosine_function10_360PdS__param_1];
	cvta.to.global.u64 	%rd3, %rd2;
	mov.u32 	%r7, %nctaid.x;
	mov.u32 	%r8, %ctaid.y;
	mov.u32 	%r9, %ctaid.x;
	mad.lo.s32 	%r10, %r7, %r8, %r9;
	mov.u32 	%r11, %ntid.x;
	mov.u32 	%r12, %ntid.y;
	mov.u32 	%r13, %tid.y;
	mov.u32 	%r14, %tid.x;
	mad.lo.s32 	%r15, %r10, %r12, %r13;
	mad.lo.s32 	%r1, %r15, %r11, %r14;
	mul.wide.s32 	%rd4, %r1, 8;
	add.s64 	%rd5, %rd3, %rd4;
	ld.global.f64 	%fd1, [%rd5];
	abs.f64 	%fd2, %fd1;
	setp.neu.f64 	%p1, %fd2, 0d7FF0000000000000;
	@%p1 bra 	$L__BB0_2;
	mov.f64 	%fd13, 0d0000000000000000;
	mul.rn.f64 	%fd35, %fd1, %fd13;
	mov.b32 	%r22, 1;
	bra.uni 	$L__BB0_5;
$L__BB0_2:
	mul.f64 	%fd8, %fd1, 0d3FE45F306DC9C883;
	cvt.rni.s32.f64 	%r21, %fd8;
	cvt.rn.f64.s32 	%fd9, %r21;
	fma.rn.f64 	%fd10, %fd9, 0dBFF921FB54442D18, %fd1;
	fma.rn.f64 	%fd11, %fd9, 0dBC91A62633145C00, %fd10;
	fma.rn.f64 	%fd35, %fd9, 0dB97B839A252049C0, %fd11;
	setp.ltu.f64 	%p2, %fd2, 0d41E0000000000000;
	@%p2 bra 	$L__BB0_4;
	{ // callseq 0, 0
	.param .b64 param0;
	st.param.f64 	[param0], %fd1;
	.param .align 16 .b8 retval0[16];
	call.uni (retval0), 
	__internal_trig_reduction_slowpathd, 
	(
	param0
	);
	ld.param.f64 	%fd35, [retval0];
	ld.param.b32 	%r21, [retval0+8];
	} // callseq 0
$L__BB0_4:
	add.s32 	%r22, %r21, 1;
$L__BB0_5:
	cvta.to.global.u64 	%rd6, %rd1;
	shl.b32 	%r18, %r22, 6;
	cvt.u64.u32 	%rd7, %r18;
	and.b64  	%rd8, %rd7, 64;
	mov.u64 	%rd9, __cudart_sin_cos_coeffs;
	add.s64 	%rd10, %rd9, %rd8;
	mul.rn.f64 	%fd14, %fd35, %fd35;
	and.b32  	%r19, %r22, 1;
	setp.eq.b32 	%p3, %r19, 1;
	selp.f64 	%fd15, 0dBDA8FF8320FD8164, 0d3DE5DB65F9785EBA, %p3;
	ld.global.nc.v2.f64 	{%fd16, %fd17}, [%rd10];
	fma.rn.f64 	%fd18, %fd15, %fd14, %fd16;
	fma.rn.f64 	%fd19, %fd18, %fd14, %fd17;
	ld.global.nc.v2.f64 	{%fd20, %fd21}, [%rd10+16];
	fma.rn.f64 	%fd22, %fd19, %fd14, %fd20;
	fma.rn.f64 	%fd23, %fd22, %fd14, %fd21;
	ld.global.nc.v2.f64 	{%fd24, %fd25}, [%rd10+32];
	fma.rn.f64 	%fd26, %fd23, %fd14, %fd24;
	fma.rn.f64 	%fd27, %fd26, %fd14, %fd25;
	fma.rn.f64 	%fd28, %fd27, %fd35, %fd35;
	fma.rn.f64 	%fd29, %fd27, %fd14, 0d3FF0000000000000;
	selp.f64 	%fd30, %fd29, %fd28, %p3;
	and.b32  	%r20, %r22, 2;
	setp.eq.s32 	%p4, %r20, 0;
	mov.f64 	%fd31, 0d0000000000000000;
	sub.f64 	%fd32, %fd31, %fd30;
	selp.f64 	%fd33, %fd30, %fd32, %p4;
	add.s64 	%rd12, %rd6, %rd4;
	st.global.f64 	[%rd12], %fd33;
	ret;

}
.func  (.param .align 16 .b8 func_retval0[16]) __internal_trig_reduction_slowpathd(
	.param .b64 __internal_trig_reduction_slowpathd_param_0
)
{
	.local .align 8 .b8 	__local_depot1[40];
	.reg .b64 	%SP;
	.reg .b64 	%SPL;
	.reg .pred 	%p<10>;
	.reg .b32 	%r<47>;
	.reg .b64 	%rd<74>;
	.reg .b64 	%fd<5>;

	mov.u64 	%SPL, __local_depot1;
	ld.param.f64 	%fd4, [__internal_trig_reduction_slowpathd_param_0];
	add.u64 	%rd1, %SPL, 0;
	{
	.reg .b32 %temp; 
	mov.b64 	{%temp, %r1}, %fd4;
	}
	shr.u32 	%r2, %r1, 20;
	and.b32  	%r3, %r2, 2047;
	setp.eq.s32 	%p1, %r3, 2047;
	mov.b32 	%r46, 0;
	@%p1 bra 	$L__BB1_9;
	add.s32 	%r20, %r3, -1024;
	mov.b64 	%rd20, %fd4;
	shl.b64 	%rd2, %rd20, 11;
	shr.u32 	%r4, %r20, 6;
	sub.s32 	%r45, 15, %r4;
	sub.s32 	%r21, 19, %r4;
	setp.lt.u32 	%p2, %r20, 128;
	selp.b32 	%r6, 18, %r21, %p2;
	setp.ge.s32 	%p3, %r45, %r6;
	mov.b64 	%rd70, 0;
	@%p3 bra 	$L__BB1_4;
	add.s32 	%r23, %r6, %r4;
	neg.s32 	%r43, %r23;
	or.b64  	%rd3, %rd2, -9223372036854775808;
	mov.b64 	%rd70, 0;
	mov.b32 	%r42, 0;
	mov.u64 	%rd25, __cudart_i2opi_d;
	mov.u32 	%r44, %r45;
$L__BB1_3:
	.pragma "nounroll";
	mul.wide.s32 	%rd22, %r42, 8;
	add.s64 	%rd23, %rd1, %rd22;
	mul.wide.s32 	%rd24, %r44, 8;
	add.s64 	%rd26, %rd25, %rd24;
	ld.global.nc.u64 	%rd27, [%rd26];
	{
	.reg .u32 %r0, %r1, %r2, %r3, %alo, %ahi, %blo, %bhi, %clo, %chi;
	mov.b64 	{%alo,%ahi}, %rd27;
	mov.b64 	{%blo,%bhi}, %rd3;
	mov.b64 	{%clo,%chi}, %rd70;
	mad.lo.cc.u32 	%r0, %alo, %blo, %clo;
	madc.hi.cc.u32 	%r1, %alo, %blo, %chi;
	madc.hi.u32 	%r2, %alo, %bhi, 0;
	mad.lo.cc.u32 	%r1, %alo, %bhi, %r1;
	madc.hi.cc.u32 	%r2, %ahi, %blo, %r2;
	madc.hi.u32 	%r3, %ahi, %bhi, 0;
	mad.lo.cc.u32 	%r1, %ahi, %blo, %r1;
	madc.lo.cc.u32 	%r2, %ahi, %bhi, %r2;
	addc.u32 	%r3, %r3, 0;
	mov.b64 	%rd28, {%r0,%r1};
	mov.b64 	%rd70, {%r2,%r3};
	}
	st.local.u64 	[%rd23], %rd28;
	add.s32 	%r44, %r44, 1;
	add.s32 	%r43, %r43, 1;
	add.s32 	%r42, %r42, 1;
	setp.ne.s32 	%p4, %r43, -15;
	mov.u32 	%r45, %r6;
	@%p4 bra 	$L__BB1_3;
$L__BB1_4:
	cvt.s64.s32 	%rd29, %r45;
	cvt.u64.u32 	%rd30, %r4;
	add.s64 	%rd31, %rd30, %rd29;
	shl.b64 	%rd32, %rd31, 3;
	add.s64 	%rd33, %rd1, %rd32;
	st.local.u64 	[%rd33+-120], %rd70;
	and.b32  	%r15, %r2, 63;
	ld.local.u64 	%rd72, [%rd1+16];
	ld.local.u64 	%rd71, [%rd1+24];
	setp.eq.s32 	%p5, %r15, 0;
	@%p5 bra 	$L__BB1_6;
	shl.b64 	%rd34, %rd71, %r15;
	shr.u64 	%rd35, %rd72, 1;
	xor.b32  	%r24, %r15, 63;
	shr.u64 	%rd36, %rd35, %r24;
	or.b64  	%rd71, %rd34, %rd36;
	ld.local.u64 	%rd37, [%rd1+8];
	shl.b64 	%rd38, %rd72, %r15;
	shr.u64 	%rd39, %rd37, 1;
	shr.u64 	%rd40, %rd39, %r24;
	or.b64  	%rd72, %rd38, %rd40;
$L__BB1_6:
	and.b32  	%r25, %r1, -2147483648;
	shr.u64 	%rd41, %rd71, 62;
	cvt.u32.u64 	%r26, %rd41;
	mov.b64 	{%r27, %r28}, %rd71;
	mov.b64 	{%r29, %r30}, %rd72;
	shf.l.wrap.b32 	%r31, %r30, %r27, 2;
	shf.l.wrap.b32 	%r32, %r27, %r28, 2;
	mov.b64 	%rd42, {%r31, %r32};
	shl.b64 	%rd43, %rd72, 2;
	shr.u64 	%rd44, %rd42, 63;
	cvt.u32.u64 	%r33, %rd44;
	add.s32 	%r34, %r33, %r26;
	setp.eq.s32 	%p6, %r25, 0;
	neg.s32 	%r35, %r34;
	selp.b32 	%r46, %r34, %r35, %p6;
	setp.gt.s64 	%p7, %rd42, -1;
	mov.b64 	%rd45, 0;
	{
	.reg .u32 %r0, %r1, %r2, %r3, %a0, %a1, %a2, %a3, %b0, %b1, %b2, %b3;
	mov.b64 	{%a0,%a1}, %rd45;
	mov.b64 	{%a2,%a3}, %rd45;
	mov.b64 	{%b0,%b1}, %rd43;
	mov.b64 	{%b2,%b3}, %rd42;
	sub.cc.u32 	%r0, %a0, %b0;
	subc.cc.u32 	%r1, %a1, %b1;
	subc.cc.u32 	%r2, %a2, %b2;
	subc.u32 	%r3, %a3, %b3;
	mov.b64 	%rd46, {%r0,%r1};
	mov.b64 	%rd47, {%r2,%r3};
	}
	xor.b32  	%r36, %r25, -2147483648;
	selp.b64 	%rd73, %rd42, %rd47, %p7;
	selp.b64 	%rd14, %rd43, %rd46, %p7;
	selp.b32 	%r17, %r25, %r36, %p7;
	clz.b64 	%r37, %rd73;
	cvt.u64.u32 	%rd15, %r37;
	setp.eq.s32 	%p8, %r37, 0;
	@%p8 bra 	$L__BB1_8;
	cvt.u32.u64 	%r38, %rd15;
	and.b32  	%r39, %r38, 63;
	shl.b64 	%rd48, %rd73, %r39;
	shr.u64 	%rd49, %rd14, 1;
	not.b32 	%r40, %r38;
	and.b32  	%r41, %r40, 63;
	shr.u64 	%rd50, %rd49, %r41;
	or.b64  	%rd73, %rd48, %rd50;
$L__BB1_8:
	mov.b64 	%rd51, -3958705157555305931;
	{
	.reg .u32 %r0, %r1, %r2, %r3, %alo, %ahi, %blo, %bhi;
	mov.b64 	{%alo,%ahi}, %rd73;
	mov.b64 	{%blo,%bhi}, %rd51;
	mul.lo.u32 	%r0, %alo, %blo;
	mul.hi.u32 	%r1, %alo, %blo;
	mad.lo.cc.u32 	%r1, %alo, %bhi, %r1;
	madc.hi.u32 	%r2, %alo, %bhi, 0;
	mad.lo.cc.u32 	%r1, %ahi, %blo, %r1;
	madc.hi.cc.u32 	%r2, %ahi, %blo, %r2;
	madc.hi.u32 	%r3, %ahi, %bhi, 0;
	mad.lo.cc.u32 	%r2, %ahi, %bhi, %r2;
	addc.u32 	%r3, %r3, 0;
	mov.b64 	%rd52, {%r0,%r1};
	mov.b64 	%rd53, {%r2,%r3};
	}
	setp.gt.s64 	%p9, %rd53, 0;
	{
	.reg .u32 %r0, %r1, %r2, %r3, %a0, %a1, %a2, %a3, %b0, %b1, %b2, %b3;
	mov.b64 	{%a0,%a1}, %rd52;
	mov.b64 	{%a2,%a3}, %rd53;
	mov.b64 	{%b0,%b1}, %rd52;
	mov.b64 	{%b2,%b3}, %rd53;
	add.cc.u32 	%r0, %a0, %b0;
	addc.cc.u32 	%r1, %a1, %b1;
	addc.cc.u32 	%r2, %a2, %b2;
	addc.u32 	%r3, %a3, %b3;
	mov.b64 	%rd54, {%r0,%r1};
	mov.b64 	%rd55, {%r2,%r3};
	}
	selp.b64 	%rd56, %rd55, %rd53, %p9;
	selp.s64 	%rd57, -1, 0, %p9;
	sub.s64 	%rd58, %rd57, %rd15;
	cvt.u64.u32 	%rd59, %r17;
	shl.b64 	%rd60, %rd59, 32;
	add.s64 	%rd61, %rd56, 1;
	shr.u64 	%rd62, %rd61, 10;
	add.s64 	%rd63, %rd62, 1;
	shr.u64 	%rd64, %rd63, 1;
	shl.b64 	%rd65, %rd58, 52;
	add.s64 	%rd66, %rd65, %rd64;
	add.s64 	%rd67, %rd66, 4602678819172646912;
	or.b64  	%rd68, %rd67, %rd60;
	mov.b64 	%fd4, %rd68;
$L__BB1_9:
	st.param.f64 	[func_retval0], %fd4;
	st.param.b32 	[func_retval0+8], %r46;
	ret;

}


// ===== COMPILED SASS (sm_100) =====

	.target	sm_100

	.elftype	@"ET_EXEC"


//--------------------- .note.nv.tkinfo           --------------------------
	.section	.note.nv.tkinfo,"",@"SHT_NOTE"
	.sectionflags	@"SHF_NOTE_NV_TKINFO"
	.tkinfo
        /*0018*/ 	.word	0x00000002
        /*0030*/ 	.string	""
        /*0030*/ 	.string	"ptxas"
        /*0030*/ 	.string	"Cuda compilation tools, release 13.0, V13.0.88"
        /*0030*/ 	.string	"Build cuda_13.0.r13.0/compiler.36424714_0"
        /*0030*/ 	.string	"-arch sm_100 -m 64 "



//--------------------- .note.nv.cuinfo           --------------------------
	.section	.note.nv.cuinfo,"",@"SHT_NOTE"
	.sectionflags	@"SHF_NOTE_NV_CUINFO"
        /*0018*/ 	.short	0x0002
        /*001a*/ 	.short	0x0064
        /*001c*/ 	.short	0x0082
	.zero		2


//--------------------- .nv.info                  --------------------------
	.section	.nv.info,"",@"SHT_CUDA_INFO"
	.align	4


	//----- nvinfo : EIATTR_REGCOUNT
	.align		4
        /*0000*/ 	.byte	0x04, 0x2f
        /*0002*/ 	.short	(.L_3 - .L_2)
	.align		4
.L_2:
        /*0004*/ 	.word	index@(_Z28normal_cosine_function10_360PdS_)
        /*0008*/ 	.word	0x0000001c


	//----- nvinfo : EIATTR_FRAME_SIZE
	.align		4
.L_3:
        /*000c*/ 	.byte	0x04, 0x11
        /*000e*/ 	.short	(.L_5 - .L_4)
	.align		4
.L_4:
        /*0010*/ 	.word	index@($_Z28normal_cosine_function10_360PdS_$__internal_trig_reduction_slowpathd)
        /*0014*/ 	.word	0x00000028


	//----- nvinfo : EIATTR_FRAME_SIZE
	.align		4
.L_5:
        /*0018*/ 	.byte	0x04, 0x11
        /*001a*/ 	.short	(.L_7 - .L_6)
	.align		4
.L_6:
        /*001c*/ 	.word	index@(_Z28normal_cosine_function10_360PdS_)
        /*0020*/ 	.word	0x00000028


	//----- nvinfo : EIATTR_MIN_STACK_SIZE
	.align		4
.L_7:
        /*0024*/ 	.byte	0x04, 0x12
        /*0026*/ 	.short	(.L_9 - .L_8)
	.align		4
.L_8:
        /*0028*/ 	.word	index@(_Z28normal_cosine_function10_360PdS_)
        /*002c*/ 	.word	0x00000028
.L_9:


//--------------------- .nv.compat                --------------------------
	.section	.nv.compat,"",@"SHT_CUDA_COMPAT_INFO"
	.align	4
        /*0000*/ 	.byte	0x02, 0x09, 0x00, 0x00, 0x02, 0x02, 0x01, 0x00, 0x02, 0x05, 0x05, 0x00, 0x03, 0x07, 0x01, 0x01
        /*0010*/ 	.byte	0x02, 0x03, 0x00, 0x00, 0x02, 0x06, 0x01, 0x00, 0x04, 0x0b, 0x08, 0x00, 0x01, 0x00, 0x00, 0x00
        /*0020*/ 	.byte	0x00, 0x00, 0x00, 0x00


//--------------------- .nv.info._Z28normal_cosine_function10_360PdS_ --------------------------
	.section	.nv.info._Z28normal_cosine_function10_360PdS_,"",@"SHT_CUDA_INFO"
	.sectionflags	@""
	.align	4


	//----- nvinfo : EIATTR_CUDA_API_VERSION
	.align		4
        /*0000*/ 	.byte	0x04, 0x37
        /*0002*/ 	.short	(.L_11 - .L_10)
.L_10:
        /*0004*/ 	.word	0x00000082


	//----- nvinfo : EIATTR_KPARAM_INFO
	.align		4
.L_11:
        /*0008*/ 	.byte	0x04, 0x17
        /*000a*/ 	.short	(.L_13 - .L_12)
.L_12:
        /*000c*/ 	.word	0x00000000
        /*0010*/ 	.short	0x0001
        /*0012*/ 	.short	0x0008
        /*0014*/ 	.byte	0x00, 0xf5, 0x21, 0x00


	//----- nvinfo : EIATTR_KPARAM_INFO
	.align		4
.L_13:
        /*0018*/ 	.byte	0x04, 0x17
        /*001a*/ 	.short	(.L_15 - .L_14)
.L_14:
        /*001c*/ 	.word	0x00000000
        /*0020*/ 	.short	0x0000
        /*0022*/ 	.short	0x0000
        /*0024*/ 	.byte	0x00, 0xf5, 0x21, 0x00


	//----- nvinfo : EIATTR_SPARSE_MMA_MASK
	.align		4
.L_15:
        /*0028*/ 	.byte	0x03, 0x50
        /*002a*/ 	.short	0x0000


	//----- nvinfo : EIATTR_MAXREG_COUNT
	.align		4
        /*002c*/ 	.byte	0x03, 0x1b
        /*002e*/ 	.short	0x00ff


	//----- nvinfo : EIATTR_MERCURY_ISA_VERSION
	.align		4
        /*0030*/ 	.byte	0x03, 0x5f
        /*0032*/ 	.short	0x0101


	//----- nvinfo : EIATTR_VRC_CTA_INIT_COUNT
	.align		4
        /*0034*/ 	.byte	0x02, 0x4a
	.zero		1
	.zero		1


	//----- nvinfo : EIATTR_EXIT_INSTR_OFFSETS
	.align		4
        /*0038*/ 	.byte	0x04, 0x1c
        /*003a*/ 	.short	(.L_17 - .L_16)


	//   ....[0]....
.L_16:
        /*003c*/ 	.word	0x000004b0


	//----- nvinfo : EIATTR_CRS_STACK_SIZE
	.align		4
.L_17:
        /*0040*/ 	.byte	0x04, 0x1e
        /*0042*/ 	.short	(.L_19 - .L_18)
.L_18:
        /*0044*/ 	.word	0x00000000


	//----- nvinfo : EIATTR_CBANK_PARAM_SIZE
	.align		4
.L_19:
        /*0048*/ 	.byte	0x03, 0x19
        /*004a*/ 	.short	0x0010


	//----- nvinfo : EIATTR_PARAM_CBANK
	.align		4
        /*004c*/ 	.byte	0x04, 0x0a
        /*004e*/ 	.short	(.L_21 - .L_20)
	.align		4
.L_20:
        /*0050*/ 	.word	index@(.nv.constant0._Z28normal_cosine_function10_360PdS_)
        /*0054*/ 	.short	0x0380
        /*0056*/ 	.short	0x0010


	//----- nvinfo : EIATTR_SW_WAR
	.align		4
.L_21:
        /*0058*/ 	.byte	0x04, 0x36
        /*005a*/ 	.short	(.L_23 - .L_22)
.L_22:
        /*005c*/ 	.word	0x00000008
.L_23:


//--------------------- .nv.callgraph             --------------------------
	.section	.nv.callgraph,"",@"SHT_CUDA_CALLGRAPH"
	.align	4
	.sectionentsize	8
	.align		4
        /*0000*/ 	.word	0x00000000
	.align		4
        /*0004*/ 	.word	0xffffffff
	.align		4
        /*0008*/ 	.word	0x00000000
	.align		4
        /*000c*/ 	.word	0xfffffffe
	.align		4
        /*0010*/ 	.word	0x00000000
	.align		4
        /*0014*/ 	.word	0xfffffffd
	.align		4
        /*0018*/ 	.word	0x00000000
	.align		4
        /*001c*/ 	.word	0xfffffffc


//--------------------- .nv.constant4             --------------------------
	.section	.nv.constant4,"a",@progbits
	.align	8
	.align		8
.nv.constant4:
        /*0000*/ 	.dword	__cudart_i2opi_d
	.align		8
        /*0008*/ 	.dword	__cudart_sin_cos_coeffs


//--------------------- .text._Z28normal_cosine_function10_360PdS_ --------------------------
	.section	.text._Z28normal_cosine_function10_360PdS_,"ax",@progbits
	.align	128
        .global         _Z28normal_cosine_function10_360PdS_
        .type           _Z28normal_cosine_function10_360PdS_,@function
        .size           _Z28normal_cosine_function10_360PdS_,(.L_x_12 - _Z28normal_cosine_function10_360PdS_)
        .other          _Z28normal_cosine_function10_360PdS_,@"STO_CUDA_ENTRY STV_DEFAULT"
_Z28normal_cosine_function10_360PdS_:
.text._Z28normal_cosine_function10_360PdS_:
[----:B------:R-:W0:Y:S01]  /*0000*/  LDC R1, c[0x0][0x37c] ;  /* 0x0000df00ff017b82 */ /* 0x000e220000000800 */
[----:B------:R-:W1:Y:S07]  /*0010*/  S2R R3, SR_TID.Y ;  /* 0x0000000000037919 */ /* 0x000e6e0000002200 */
[----:B------:R-:W-:Y:S01]  /*0020*/  S2UR UR5, SR_CTAID.Y ;  /* 0x00000000000579c3 */ /* 0x000fe20000002600 */
[----:B------:R-:W2:Y:S01]  /*0030*/  LDCU UR4, c[0x0][0x370] ;  /* 0x00006e00ff0477ac */ /* 0x000ea20008000800 */
[----:B0-----:R-:W-:Y:S01]  /*0040*/  VIADD R1, R1, 0xffffffd8 ;  /* 0xffffffd801017836 */ /* 0x001fe20000000000 */
[----:B------:R-:W0:Y:S01]  /*0050*/  S2R R5, SR_TID.X ;  /* 0x0000000000057919 */ /* 0x000e220000002100 */
[----:B------:R-:W0:Y:S04]  /*0060*/  LDCU UR8, c[0x0][0x360] ;  /* 0x00006c00ff0877ac */ /* 0x000e280008000800 */
[----:B------:R-:W2:Y:S08]  /*0070*/  S2UR UR6, SR_CTAID.X ;  /* 0x00000000000679c3 */ /* 0x000eb00000002500 */
[----:B------:R-:W1:Y:S08]  /*0080*/  LDC R10, c[0x0][0x364] ;  /* 0x0000d900ff0a7b82 */ /* 0x000e700000000800 */
[----:B------:R-:W3:Y:S01]  /*0090*/  LDC.64 R16, c[0x0][0x388] ;  /* 0x0000e200ff107b82 */ /* 0x000ee20000000a00 */
[----:B--2---:R-:W-:Y:S01]  /*00a0*/  UIMAD UR4, UR4, UR5, UR6 ;  /* 0x00000005040472a4 */ /* 0x004fe2000f8e0206 */
[----:B------:R-:W2:Y:S05]  /*00b0*/  LDCU.64 UR6, c[0x0][0x358] ;  /* 0x00006b00ff0677ac */ /* 0x000eaa0008000a00 */
[----:B-1----:R-:W-:-:S04]  /*00c0*/  IMAD R10, R10, UR4, R3 ;  /* 0x000000040a0a7c24 */ /* 0x002fc8000f8e0203 */
[----:B0-----:R-:W-:-:S04]  /*00d0*/  IMAD R10, R10, UR8, R5 ;  /* 0x000000080a0a7c24 */ /* 0x001fc8000f8e0205 */
[----:B---3--:R-:W-:-:S06]  /*00e0*/  IMAD.WIDE R16, R10, 0x8, R16 ;  /* 0x000000080a107825 */ /* 0x008fcc00078e0210 */
[----:B--2---:R-:W2:Y:S01]  /*00f0*/  LDG.E.64 R16, desc[UR6][R16.64] ;  /* 0x0000000610107981 */ /* 0x004ea2000c1e1b00 */
[----:B------:R-:W-:Y:S01]  /*0100*/  BSSY.RECONVERGENT B1, `(.L_x_0) ;  /* 0x000001a000017945 */ /* 0x000fe20003800200 */
[----:B--2---:R-:W-:-:S14]  /*0110*/  DSETP.NEU.AND P0, PT, |R16|, +INF , PT ;  /* 0x7ff000001000742a */ /* 0x004fdc0003f0d200 */
[----:B------:R-:W-:Y:S01]  /*0120*/  @!P0 DMUL R2, RZ, R16 ;  /* 0x00000010ff028228 */ /* 0x000fe20000000000 */
[----:B------:R-:W-:Y:S01]  /*0130*/  @!P0 IMAD.MOV.U32 R0, RZ, RZ, 0x1 ;  /* 0x00000001ff008424 */ /* 0x000fe200078e00ff */
[----:B------:R-:W-:Y:S09]  /*0140*/  @!P0 BRA `(.L_x_1) ;  /* 0x0000000000548947 */ /* 0x000ff20003800000 */
[----:B------:R-:W-:Y:S01]  /*0150*/  UMOV UR4, 0x6dc9c883 ;  /* 0x6dc9c88300047882 */ /* 0x000fe20000000000 */
[----:B------:R-:W-:Y:S01]  /*0160*/  UMOV UR5, 0x3fe45f30 ;  /* 0x3fe45f3000057882 */ /* 0x000fe20000000000 */
[C---:B------:R-:W-:Y:S01]  /*0170*/  DSETP.GE.AND P0, PT, |R16|.reuse, 2.14748364800000000000e+09, PT ;  /* 0x41e000001000742a */ /* 0x040fe20003f06200 */
[----:B------:R-:W-:Y:S01]  /*0180*/  BSSY.RECONVERGENT B0, `(.L_x_2) ;  /* 0x0000010000007945 */ /* 0x000fe20003800200 */
[----:B------:R-:W-:Y:S01]  /*0190*/  DMUL R4, R16, UR4 ;  /* 0x0000000410047c28 */ /* 0x000fe20008000000 */
[----:B------:R-:W-:Y:S01]  /*01a0*/  UMOV UR4, 0x54442d18 ;  /* 0x54442d1800047882 */ /* 0x000fe20000000000 */
[----:B------:R-:W-:-:S04]  /*01b0*/  UMOV UR5, 0x3ff921fb ;  /* 0x3ff921fb00057882 */ /* 0x000fc80000000000 */
[----:B------:R-:W0:Y:S08]  /*01c0*/  F2I.F64 R0, R4 ;  /* 0x0000000400007311 */ /* 0x000e300000301100 */
[----:B0-----:R-:W0:Y:S02]  /*01d0*/  I2F.F64 R2, R0 ;  /* 0x0000000000027312 */ /* 0x001e240000201c00 */
[----:B0-----:R-:W-:Y:S01]  /*01e0*/  DFMA R6, R2, -UR4, R16 ;  /* 0x8000000402067c2b */ /* 0x001fe20008000010 */
[----:B------:R-:W-:Y:S01]  /*01f0*/  UMOV UR4, 0x33145c00 ;  /* 0x33145c0000047882 */ /* 0x000fe20000000000 */
[----:B------:R-:W-:-:S06]  /*0200*/  UMOV UR5, 0x3c91a626 ;  /* 0x3c91a62600057882 */ /* 0x000fcc0000000000 */
[----:B------:R-:W-:Y:S01]  /*0210*/  DFMA R6, R2, -UR4, R6 ;  /* 0x8000000402067c2b */ /* 0x000fe20008000006 */
[----:B------:R-:W-:Y:S01]  /*0220*/  UMOV UR4, 0x252049c0 ;  /* 0x252049c000047882 */ /* 0x000fe20000000000 */
[----:B------:R-:W-:-:S06]  /*0230*/  UMOV UR5, 0x397b839a ;  /* 0x397b839a00057882 */ /* 0x000fcc0000000000 */
[----:B------:R-:W-:Y:S01]  /*0240*/  DFMA R2, R2, -UR4, R6 ;  /* 0x8000000402027c2b */ /* 0x000fe20008000006 */
[----:B------:R-:W-:Y:S10]  /*0250*/  @!P0 BRA `(.L_x_3) ;  /* 0x0000000000088947 */ /* 0x000ff40003800000 */
[----:B------:R-:W-:-:S07]  /*0260*/  MOV R12, 0x280 ;  /* 0x00000280000c7802 */ /* 0x000fce0000000f00 */
[----:B------:R-:W-:Y:S05]  /*0270*/  CALL.REL.NOINC `($_Z28normal_cosine_function10_360PdS_$__internal_trig_reduction_slowpathd) ;  /* 0x0000000000907944 */ /* 0x000fea0003c00000 */
.L_x_3:
[----:B------:R-:W-:Y:S05]  /*0280*/  BSYNC.RECONVERGENT B0 ;  /* 0x0000000000007941 */ /* 0x000fea0003800200 */
.L_x_2:
[----:B------:R-:W-:-:S07]  /*0290*/  VIADD R0, R0, 0x1 ;  /* 0x0000000100007836 */ /* 0x000fce0000000000 */
.L_x_1:
[----:B------:R-:W-:Y:S05]  /*02a0*/  BSYNC.RECONVERGENT B1 ;  /* 0x0000000000017941 */ /* 0x000fea0003800200 */
.L_x_0:
[----:B------:R-:W0:Y:S01]  /*02b0*/  LDCU.64 UR4, c[0x4][0x8] ;  /* 0x01000100ff0477ac */ /* 0x000e220008000a00 */
[----:B------:R-:W-:-:S05]  /*02c0*/  IMAD.SHL.U32 R4, R0, 0x40, RZ ;  /* 0x0000004000047824 */ /* 0x000fca00078e00ff */
[----:B------:R-:W-:-:S04]  /*02d0*/  LOP3.LUT R4, R4, 0x40, RZ, 0xc0, !PT ;  /* 0x0000004004047812 */ /* 0x000fc800078ec0ff */
[----:B0-----:R-:W-:-:S05]  /*02e0*/  IADD3 R20, P0, PT, R4, UR4, RZ ;  /* 0x0000000404147c10 */ /* 0x001fca000ff1e0ff */
[----:B------:R-:W-:-:S05]  /*02f0*/  IMAD.X R21, RZ, RZ, UR5, P0 ;  /* 0x00000005ff157e24 */ /* 0x000fca00080e06ff */
[----:B------:R-:W2:Y:S04]  /*0300*/  LDG.E.128.CONSTANT R16, desc[UR6][R20.64] ;  /* 0x0000000614107981 */ /* 0x000ea8000c1e9d00 */
[----:B------:R-:W3:Y:S04]  /*0310*/  LDG.E.128.CONSTANT R12, desc[UR6][R20.64+0x10] ;  /* 0x00001006140c7981 */ /* 0x000ee8000c1e9d00 */
[----:B------:R-:W4:Y:S01]  /*0320*/  LDG.E.128.CONSTANT R4, desc[UR6][R20.64+0x20] ;  /* 0x0000200614047981 */ /* 0x000f22000c1e9d00 */
[----:B------:R-:W-:Y:S01]  /*0330*/  LOP3.LUT R8, R0, 0x1, RZ, 0xc0, !PT ;  /* 0x0000000100087812 */ /* 0x000fe200078ec0ff */
[----:B------:R-:W-:-:S02]  /*0340*/  IMAD.MOV.U32 R22, RZ, RZ, 0x20fd8164 ;  /* 0x20fd8164ff167424 */ /* 0x000fc400078e00ff */
[----:B------:R-:W-:Y:S01]  /*0350*/  IMAD.MOV.U32 R11, RZ, RZ, 0x3da8ff83 ;  /* 0x3da8ff83ff0b7424 */ /* 0x000fe200078e00ff */
[----:B------:R-:W-:Y:S01]  /*0360*/  ISETP.NE.U32.AND P0, PT, R8, 0x1, PT ;  /* 0x000000010800780c */ /* 0x000fe20003f05070 */
[----:B------:R-:W-:-:S03]  /*0370*/  DMUL R8, R2, R2 ;  /* 0x0000000202087228 */ /* 0x000fc60000000000 */
[----:B------:R-:W-:Y:S02]  /*0380*/  FSEL R22, R22, -8.06006814911005101289e+34, !P0 ;  /* 0xf9785eba16167808 */ /* 0x000fe40004000000 */
[----:B------:R-:W-:-:S06]  /*0390*/  FSEL R23, -R11, 0.11223486810922622681, !P0 ;  /* 0x3de5db650b177808 */ /* 0x000fcc0004000100 */
[----:B--2---:R-:W-:-:S08]  /*03a0*/  DFMA R16, R8, R22, R16 ;  /* 0x000000160810722b */ /* 0x004fd00000000010 */
[----:B------:R-:W-:-:S08]  /*03b0*/  DFMA R16, R8, R16, R18 ;  /* 0x000000100810722b */ /* 0x000fd00000000012 */
[----:B---3--:R-:W-:-:S08]  /*03c0*/  DFMA R12, R8, R16, R12 ;  /* 0x00000010080c722b */ /* 0x008fd0000000000c */
[----:B------:R-:W-:-:S08]  /*03d0*/  DFMA R12, R8, R12, R14 ;  /* 0x0000000c080c722b */ /* 0x000fd0000000000e */
[----:B----4-:R-:W-:-:S08]  /*03e0*/  DFMA R4, R8, R12, R4 ;  /* 0x0000000c0804722b */ /* 0x010fd00000000004 */
[----:B------:R-:W-:Y:S01]  /*03f0*/  DFMA R4, R8, R4, R6 ;  /* 0x000000040804722b */ /* 0x000fe20000000006 */
[----:B------:R-:W0:Y:S07]  /*0400*/  LDC.64 R6, c[0x0][0x380] ;  /* 0x0000e000ff067b82 */ /* 0x000e2e0000000a00 */
[----:B------:R-:W-:Y:S02]  /*0410*/  DFMA R2, R4, R2, R2 ;  /* 0x000000020402722b */ /* 0x000fe40000000002 */
[----:B------:R-:W-:-:S10]  /*0420*/  DFMA R4, R8, R4, 1 ;  /* 0x3ff000000804742b */ /* 0x000fd40000000004 */
[----:B------:R-:W-:Y:S02]  /*0430*/  FSEL R4, R4, R2, !P0 ;  /* 0x0000000204047208 */ /* 0x000fe40004000000 */
[----:B------:R-:W-:Y:S02]  /*0440*/  FSEL R5, R5, R3, !P0 ;  /* 0x0000000305057208 */ /* 0x000fe40004000000 */
[----:B------:R-:W-:Y:S01]  /*0450*/  LOP3.LUT P0, RZ, R0, 0x2, RZ, 0xc0, !PT ;  /* 0x0000000200ff7812 */ /* 0x000fe2000780c0ff */
[----:B0-----:R-:W-:-:S03]  /*0460*/  IMAD.WIDE R10, R10, 0x8, R6 ;  /* 0x000000080a0a7825 */ /* 0x001fc600078e0206 */
[----:B------:R-:W-:-:S10]  /*0470*/  DADD R2, RZ, -R4 ;  /* 0x00000000ff027229 */ /* 0x000fd40000000804 */
[----:B------:R-:W-:Y:S02]  /*0480*/  FSEL R2, R4, R2, !P0 ;  /* 0x0000000204027208 */ /* 0x000fe40004000000 */
[----:B------:R-:W-:-:S05]  /*0490*/  FSEL R3, R5, R3, !P0 ;  /* 0x0000000305037208 */ /* 0x000fca0004000000 */
[----:B------:R-:W-:Y:S01]  /*04a0*/  STG.E.64 desc[UR6][R10.64], R2 ;  /* 0x000000020a007986 */ /* 0x000fe2000c101b06 */
[----:B------:R-:W-:Y:S05]  /*04b0*/  EXIT ;  /* 0x000000000000794d */ /* 0x000fea0003800000 */
        .type           $_Z28normal_cosine_function10_360PdS_$__internal_trig_reduction_slowpathd,@function
        .size           $_Z28normal_cosine_function10_360PdS_$__internal_trig_reduction_slowpathd,(.L_x_12 - $_Z28normal_cosine_function10_360PdS_$__internal_trig_reduction_slowpathd)
$_Z28normal_cosine_function10_360PdS_$__internal_trig_reduction_slowpathd:
[--C-:B------:R-:W-:Y:S01]  /*04c0*/  SHF.R.U32.HI R6, RZ, 0x14, R17.reuse ;  /* 0x00000014ff067819 */ /* 0x100fe20000011611 */
[----:B------:R-:W-:Y:S02]  /*04d0*/  IMAD.MOV.U32 R11, RZ, RZ, R16 ;  /* 0x000000ffff0b7224 */ /* 0x000fe400078e0010 */
[----:B------:R-:W-:Y:S01]  /*04e0*/  IMAD.MOV.U32 R14, RZ, RZ, R17 ;  /* 0x000000ffff0e7224 */ /* 0x000fe200078e0011 */
[----:B------:R-:W-:Y:S01]  /*04f0*/  LOP3.LUT R0, R6, 0x7ff, RZ, 0xc0, !PT ;  /* 0x000007ff06007812 */ /* 0x000fe200078ec0ff */
[----:B------:R-:W-:-:S03]  /*0500*/  IMAD.MOV.U32 R4, RZ, RZ, RZ ;  /* 0x000000ffff047224 */ /* 0x000fc600078e00ff */
[----:B------:R-:W-:-:S13]  /*0510*/  ISETP.NE.AND P0, PT, R0, 0x7ff, PT ;  /* 0x000007ff0000780c */ /* 0x000fda0003f05270 */
[----:B------:R-:W-:Y:S05]  /*0520*/  @!P0 BRA `(.L_x_4) ;  /* 0x0000000800488947 */ /* 0x000fea0003800000 */
[----:B------:R-:W-:Y:S01]  /*0530*/  VIADD R0, R0, 0xfffffc00 ;  /* 0xfffffc0000007836 */ /* 0x000fe20000000000 */
[----:B------:R-:W-:Y:S01]  /*0540*/  BSSY.RECONVERGENT B2, `(.L_x_5) ;  /* 0x000002f000027945 */ /* 0x000fe20003800200 */
[----:B------:R-:W-:-:S03]  /*0550*/  CS2R R18, SRZ ;  /* 0x0000000000127805 */ /* 0x000fc6000001ff00 */
[----:B------:R-:W-:Y:S02]  /*0560*/  SHF.R.U32.HI R7, RZ, 0x6, R0 ;  /* 0x00000006ff077819 */ /* 0x000fe40000011600 */
[----:B------:R-:W-:Y:S02]  /*0570*/  ISETP.GE.U32.AND P0, PT, R0, 0x80, PT ;  /* 0x000000800000780c */ /* 0x000fe40003f06070 */
[C---:B------:R-:W-:Y:S02]  /*0580*/  IADD3 R0, PT, PT, -R7.reuse, 0x13, RZ ;  /* 0x0000001307007810 */ /* 0x040fe40007ffe1ff */
[----:B------:R-:W-:Y:S02]  /*0590*/  IADD3 R21, PT, PT, -R7, 0xf, RZ ;  /* 0x0000000f07157810 */ /* 0x000fe40007ffe1ff */
[----:B------:R-:W-:-:S04]  /*05a0*/  SEL R0, R0, 0x12, P0 ;  /* 0x0000001200007807 */ /* 0x000fc80000000000 */
[----:B------:R-:W-:-:S13]  /*05b0*/  ISETP.GE.AND P0, PT, R21, R0, PT ;  /* 0x000000001500720c */ /* 0x000fda0003f06270 */
[----:B------:R-:W-:Y:S05]  /*05c0*/  @P0 BRA `(.L_x_6) ;  /* 0x0000000000980947 */ /* 0x000fea0003800000 */
[----:B------:R-:W0:Y:S01]  /*05d0*/  LDC.64 R8, c[0x0][0x358] ;  /* 0x0000d600ff087b82 */ /* 0x000e220000000a00 */
[C---:B------:R-:W-:Y:S01]  /*05e0*/  SHF.L.U64.HI R13, R11.reuse, 0xb, R14 ;  /* 0x0000000b0b0d7819 */ /* 0x040fe2000001020e */
[----:B------:R-:W-:Y:S01]  /*05f0*/  BSSY.RECONVERGENT B3, `(.L_x_7) ;  /* 0x0000022000037945 */ /* 0x000fe20003800200 */
[----:B------:R-:W-:Y:S01]  /*0600*/  IMAD.SHL.U32 R11, R11, 0x800, RZ ;  /* 0x000008000b0b7824 */ /* 0x000fe200078e00ff */
[----:B------:R-:W-:Y:S01]  /*0610*/  IADD3 R15, PT, PT, RZ, -R7, -R0 ;  /* 0x80000007ff0f7210 */ /* 0x000fe20007ffe800 */
[----:B------:R-:W-:Y:S01]  /*0620*/  IMAD.MOV.U32 R14, RZ, RZ, RZ ;  /* 0x000000ffff0e7224 */ /* 0x000fe200078e00ff */
[----:B------:R-:W-:Y:S02]  /*0630*/  CS2R R18, SRZ ;  /* 0x0000000000127805 */ /* 0x000fe4000001ff00 */
[----:B------:R-:W-:Y:S01]  /*0640*/  LOP3.LUT R13, R13, 0x80000000, RZ, 0xfc, !PT ;  /* 0x800000000d0d7812 */ /* 0x000fe200078efcff */
[----:B------:R-:W1:Y:S06]  /*0650*/  LDC.64 R2, c[0x4][RZ] ;  /* 0x01000000ff027b82 */ /* 0x000e6c0000000a00 */
.L_x_8:
[----:B0-----:R-:W-:Y:S01]  /*0660*/  R2UR UR4, R8 ;  /* 0x00000000080472ca */ /* 0x001fe200000e0000 */
[----:B-1----:R-:W-:Y:S01]  /*0670*/  IMAD.WIDE R4, R21, 0x8, R2 ;  /* 0x0000000815047825 */ /* 0x002fe200078e0202 */
[----:B------:R-:W-:-:S13]  /*0680*/  R2UR UR5, R9 ;  /* 0x00000000090572ca */ /* 0x000fda00000e0000 */
[----:B------:R-:W2:Y:S01]  /*0690*/  LDG.E.64.CONSTANT R4, desc[UR4][R4.64] ;  /* 0x0000000404047981 */ /* 0x000ea2000c1e9b00 */
[----:B------:R-:W-:Y:S02]  /*06a0*/  VIADD R15, R15, 0x1 ;  /* 0x000000010f0f7836 */ /* 0x000fe40000000000 */
[----:B------:R-:W-:Y:S02]  /*06b0*/  VIADD R21, R21, 0x1 ;  /* 0x0000000115157836 */ /* 0x000fe40000000000 */
[----:B--2---:R-:W-:-:S04]  /*06c0*/  IMAD.WIDE.U32 R18, P2, R4, R11, R18 ;  /* 0x0000000b04127225 */ /* 0x004fc80007840012 */
[----:B------:R-:W-:Y:S02]  /*06d0*/  IMAD R23, R4, R13, RZ ;  /* 0x0000000d04177224 */ /* 0x000fe400078e02ff */
[CC--:B------:R-:W-:Y:S02]  /*06e0*/  IMAD R16, R5.reuse, R11.reuse, RZ ;  /* 0x0000000b05107224 */ /* 0x0c0fe400078e02ff */
[----:B------:R-:W-:Y:S01]  /*06f0*/  IMAD.HI.U32 R25, R5, R11, RZ ;  /* 0x0000000b05197227 */ /* 0x000fe200078e00ff */
[----:B------:R-:W-:-:S03]  /*0700*/  IADD3 R19, P0, PT, R23, R19, RZ ;  /* 0x0000001317137210 */ /* 0x000fc60007f1e0ff */
[----:B------:R-:W-:Y:S01]  /*0710*/  IMAD R23, R14, 0x8, R1 ;  /* 0x000000080e177824 */ /* 0x000fe200078e0201 */
[----:B------:R-:W-:Y:S01]  /*0720*/  IADD3 R19, P1, PT, R16, R19, RZ ;  /* 0x0000001310137210 */ /* 0x000fe20007f3e0ff */
[----:B------:R-:W-:-:S04]  /*0730*/  IMAD.HI.U32 R16, R4, R13, RZ ;  /* 0x0000000d04107227 */ /* 0x000fc800078e00ff */
[----:B------:R-:W-:Y:S01]  /*0740*/  IMAD.X R4, RZ, RZ, R16, P2 ;  /* 0x000000ffff047224 */ /* 0x000fe200010e0610 */
[----:B------:R0:W-:Y:S01]  /*0750*/  STL.64 [R23], R18 ;  /* 0x0000001217007387 */ /* 0x0001e20000100a00 */
[----:B------:R-:W-:-:S03]  /*0760*/  IMAD.HI.U32 R16, R5, R13, RZ ;  /* 0x0000000d05107227 */ /* 0x000fc600078e00ff */
[----:B------:R-:W-:Y:S01]  /*0770*/  IADD3.X R4, P0, PT, R25, R4, RZ, P0, !PT ;  /* 0x0000000419047210 */ /* 0x000fe2000071e4ff */
[----:B------:R-:W-:Y:S02]  /*0780*/  IMAD R5, R5, R13, RZ ;  /* 0x0000000d05057224 */ /* 0x000fe400078e02ff */
[----:B------:R-:W-:-:S03]  /*0790*/  VIADD R14, R14, 0x1 ;  /* 0x000000010e0e7836 */ /* 0x000fc60000000000 */
[----:B------:R-:W-:Y:S01]  /*07a0*/  IADD3.X R5, P1, PT, R5, R4, RZ, P1, !PT ;  /* 0x0000000405057210 */ /* 0x000fe20000f3e4ff */
[----:B------:R-:W-:Y:S01]  /*07b0*/  IMAD.X R4, RZ, RZ, R16, P0 ;  /* 0x000000ffff047224 */ /* 0x000fe200000e0610 */
[----:B------:R-:W-:-:S03]  /*07c0*/  ISETP.NE.AND P0, PT, R15, -0xf, PT ;  /* 0xfffffff10f00780c */ /* 0x000fc60003f05270 */
[----:B------:R-:W-:Y:S02]  /*07d0*/  IMAD.X R4, RZ, RZ, R4, P1 ;  /* 0x000000ffff047224 */ /* 0x000fe400008e0604 */
[----:B0-----:R-:W-:Y:S02]  /*07e0*/  IMAD.MOV.U32 R18, RZ, RZ, R5 ;  /* 0x000000ffff127224 */ /* 0x001fe400078e0005 */
[----:B------:R-:W-:-:S06]  /*07f0*/  IMAD.MOV.U32 R19, RZ, RZ, R4 ;  /* 0x000000ffff137224 */ /* 0x000fcc00078e0004 */
[----:B------:R-:W-:Y:S05]  /*0800*/  @P0 BRA `(.L_x_8) ;  /* 0xfffffffc00940947 */ /* 0x000fea000383ffff */
[----:B------:R-:W-:Y:S05]  /*0810*/  BSYNC.RECONVERGENT B3 ;  /* 0x0000000000037941 */ /* 0x000fea0003800200 */
.L_x_7:
[----:B------:R-:W-:-:S07]  /*0820*/  IMAD.MOV.U32 R21, RZ, RZ, R0 ;  /* 0x000000ffff157224 */ /* 0x000fce00078e0000 */
.L_x_6:
[----:B------:R-:W-:Y:S05]  /*0830*/  BSYNC.RECONVERGENT B2 ;  /* 0x0000000000027941 */ /* 0x000fea0003800200 */
.L_x_5:
[----:B------:R-:W-:Y:S01]  /*0840*/  LOP3.LUT P0, R23, R6, 0x3f, RZ, 0xc0, !PT ;  /* 0x0000003f06177812 */ /* 0x000fe2000780c0ff */
[----:B------:R-:W-:-:S04]  /*0850*/  IMAD.IADD R0, R7, 0x1, R21 ;  /* 0x0000000107007824 */ /* 0x000fc800078e0215 */
[----:B------:R-:W-:-:S05]  /*0860*/  IMAD.U32 R21, R0, 0x8, R1 ;  /* 0x0000000800157824 */ /* 0x000fca00078e0001 */
[----:B------:R0:W-:Y:S04]  /*0870*/  STL.64 [R21+-0x78], R18 ;  /* 0xffff881215007387 */ /* 0x0001e80000100a00 */
[----:B------:R-:W2:Y:S04]  /*0880*/  @P0 LDL.64 R8, [R1+0x8] ;  /* 0x0000080001080983 */ /* 0x000ea80000100a00 */
[----:B------:R-:W3:Y:S04]  /*0890*/  LDL.64 R2, [R1+0x10] ;  /* 0x0000100001027983 */ /* 0x000ee80000100a00 */
[----:B------:R-:W4:Y:S01]  /*08a0*/  LDL.64 R4, [R1+0x18] ;  /* 0x0000180001047983 */ /* 0x000f220000100a00 */
[----:B------:R-:W-:Y:S01]  /*08b0*/  @P0 LOP3.LUT R0, R6, 0x3f, RZ, 0xc, !PT ;  /* 0x0000003f06000812 */ /* 0x000fe200078e0cff */
[----:B------:R-:W-:Y:S01]  /*08c0*/  BSSY.RECONVERGENT B2, `(.L_x_9) ;  /* 0x0000034000027945 */ /* 0x000fe20003800200 */
[----:B--2---:R-:W-:-:S02]  /*08d0*/  @P0 SHF.R.U64 R7, R8, 0x1, R9 ;  /* 0x0000000108070819 */ /* 0x004fc40000001209 */
[----:B------:R-:W-:Y:S02]  /*08e0*/  @P0 SHF.R.U32.HI R9, RZ, 0x1, R9 ;  /* 0x00000001ff090819 */ /* 0x000fe40000011609 */
[CC--:B---3--:R-:W-:Y:S02]  /*08f0*/  @P0 SHF.L.U32 R11, R2.reuse, R23.reuse, RZ ;  /* 0x00000017020b0219 */ /* 0x0c8fe400000006ff */
[----:B------:R-:W-:Y:S02]  /*0900*/  @P0 SHF.R.U64 R6, R7, R0, R9 ;  /* 0x0000000007060219 */ /* 0x000fe40000001209 */
[--C-:B------:R-:W-:Y:S02]  /*0910*/  @P0 SHF.R.U32.HI R15, RZ, 0x1, R3.reuse ;  /* 0x00000001ff0f0819 */ /* 0x100fe40000011603 */
[C-C-:B------:R-:W-:Y:S02]  /*0920*/  @P0 SHF.R.U64 R13, R2.reuse, 0x1, R3.reuse ;  /* 0x00000001020d0819 */ /* 0x140fe40000001203 */
[----:B------:R-:W-:-:S02]  /*0930*/  @P0 SHF.L.U64.HI R8, R2, R23, R3 ;  /* 0x0000001702080219 */ /* 0x000fc40000010203 */
[----:B------:R-:W-:Y:S02]  /*0940*/  @P0 SHF.R.U32.HI R7, RZ, R0, R9 ;  /* 0x00000000ff070219 */ /* 0x000fe40000011609 */
[----:B------:R-:W-:Y:S02]  /*0950*/  @P0 LOP3.LUT R2, R11, R6, RZ, 0xfc, !PT ;  /* 0x000000060b020212 */ /* 0x000fe400078efcff */
[----:B----4-:R-:W-:Y:S02]  /*0960*/  @P0 SHF.L.U32 R9, R4, R23, RZ ;  /* 0x0000001704090219 */ /* 0x010fe400000006ff */
[----:B------:R-:W-:Y:S02]  /*0970*/  @P0 SHF.R.U64 R14, R13, R0, R15 ;  /* 0x000000000d0e0219 */ /* 0x000fe4000000120f */
[----:B------:R-:W-:Y:S01]  /*0980*/  @P0 LOP3.LUT R3, R8, R7, RZ, 0xfc, !PT ;  /* 0x0000000708030212 */ /* 0x000fe200078efcff */
[----:B------:R-:W-:Y:S01]  /*0990*/  IMAD.SHL.U32 R8, R2, 0x4, RZ ;  /* 0x0000000402087824 */ /* 0x000fe200078e00ff */
[----:B------:R-:W-:-:S02]  /*09a0*/  @P0 SHF.L.U64.HI R23, R4, R23, R5 ;  /* 0x0000001704170219 */ /* 0x000fc40000010205 */
[----:B------:R-:W-:Y:S02]  /*09b0*/  @P0 LOP3.LUT R4, R9, R14, RZ, 0xfc, !PT ;  /* 0x0000000e09040212 */ /* 0x000fe400078efcff */
[----:B------:R-:W-:Y:S02]  /*09c0*/  @P0 SHF.R.U32.HI R0, RZ, R0, R15 ;  /* 0x00000000ff000219 */ /* 0x000fe4000001160f */
[----:B------:R-:W-:Y:S02]  /*09d0*/  SHF.L.U64.HI R9, R2, 0x2, R3 ;  /* 0x0000000202097819 */ /* 0x000fe40000010203 */
[----:B------:R-:W-:Y:S02]  /*09e0*/  @P0 LOP3.LUT R5, R23, R0, RZ, 0xfc, !PT ;  /* 0x0000000017050212 */ /* 0x000fe400078efcff */
[----:B------:R-:W-:Y:S02]  /*09f0*/  SHF.L.W.U32.HI R3, R3, 0x2, R4 ;  /* 0x0000000203037819 */ /* 0x000fe40000010e04 */
[----:B------:R-:W-:-:S02]  /*0a00*/  IADD3 RZ, P0, PT, RZ, -R8, RZ ;  /* 0x80000008ffff7210 */ /* 0x000fc40007f1e0ff */
[----:B------:R-:W-:Y:S02]  /*0a10*/  LOP3.LUT R0, RZ, R9, RZ, 0x33, !PT ;  /* 0x00000009ff007212 */ /* 0x000fe400078e33ff */
[----:B------:R-:W-:Y:S02]  /*0a20*/  SHF.L.W.U32.HI R4, R4, 0x2, R5 ;  /* 0x0000000204047819 */ /* 0x000fe40000010e05 */
[----:B------:R-:W-:Y:S02]  /*0a30*/  LOP3.LUT R2, RZ, R3, RZ, 0x33, !PT ;  /* 0x00000003ff027212 */ /* 0x000fe400078e33ff */
[----:B------:R-:W-:Y:S02]  /*0a40*/  IADD3.X R6, P0, PT, RZ, R0, RZ, P0, !PT ;  /* 0x00000000ff067210 */ /* 0x000fe4000071e4ff */
[----:B------:R-:W-:Y:S02]  /*0a50*/  LOP3.LUT R7, RZ, R4, RZ, 0x33, !PT ;  /* 0x00000004ff077212 */ /* 0x000fe400078e33ff */
[----:B------:R-:W-:-:S02]  /*0a60*/  IADD3.X R0, P1, PT, RZ, R2, RZ, P0, !PT ;  /* 0x00000002ff007210 */ /* 0x000fc4000073e4ff */
[----:B------:R-:W-:-:S03]  /*0a70*/  ISETP.GT.U32.AND P2, PT, R3, -0x1, PT ;  /* 0xffffffff0300780c */ /* 0x000fc60003f44070 */
[----:B------:R-:W-:Y:S01]  /*0a80*/  IMAD.X R7, RZ, RZ, R7, P1 ;  /* 0x000000ffff077224 */ /* 0x000fe200008e0607 */
[----:B------:R-:W-:-:S04]  /*0a90*/  ISETP.GT.AND.EX P0, PT, R4, -0x1, PT, P2 ;  /* 0xffffffff0400780c */ /* 0x000fc80003f04320 */
[----:B------:R-:W-:Y:S02]  /*0aa0*/  SEL R2, R4, R7, P0 ;  /* 0x0000000704027207 */ /* 0x000fe40000000000 */
[----:B------:R-:W-:Y:S02]  /*0ab0*/  SEL R13, R3, R0, P0 ;  /* 0x00000000030d7207 */ /* 0x000fe40000000000 */
[----:B------:R-:W-:Y:S02]  /*0ac0*/  ISETP.NE.U32.AND P1, PT, R2, RZ, PT ;  /* 0x000000ff0200720c */ /* 0x000fe40003f25070 */
[----:B------:R-:W-:Y:S02]  /*0ad0*/  SEL R9, R9, R6, P0 ;  /* 0x0000000609097207 */ /* 0x000fe40000000000 */
[----:B------:R-:W-:Y:S01]  /*0ae0*/  SEL R3, R13, R2, !P1 ;  /* 0x000000020d037207 */ /* 0x000fe20004800000 */
[----:B------:R-:W-:-:S05]  /*0af0*/  @!P0 IMAD.MOV R8, RZ, RZ, -R8 ;  /* 0x000000ffff088224 */ /* 0x000fca00078e0a08 */
[----:B------:R-:W1:Y:S02]  /*0b00*/  FLO.U32 R3, R3 ;  /* 0x0000000300037300 */ /* 0x000e6400000e0000 */
[C---:B-1----:R-:W-:Y:S02]  /*0b10*/  IADD3 R7, PT, PT, -R3.reuse, 0x1f, RZ ;  /* 0x0000001f03077810 */ /* 0x042fe40007ffe1ff */
[----:B------:R-:W-:-:S03]  /*0b20*/  IADD3 R0, PT, PT, -R3, 0x3f, RZ ;  /* 0x0000003f03007810 */ /* 0x000fc60007ffe1ff */
[----:B------:R-:W-:-:S05]  /*0b30*/  @P1 IMAD.MOV R0, RZ, RZ, R7 ;  /* 0x000000ffff001224 */ /* 0x000fca00078e0207 */
[----:B------:R-:W-:-:S13]  /*0b40*/  ISETP.NE.AND P1, PT, R0, RZ, PT ;  /* 0x000000ff0000720c */ /* 0x000fda0003f25270 */
[----:B0-----:R-:W-:Y:S05]  /*0b50*/  @!P1 BRA `(.L_x_10) ;  /* 0x0000000000289947 */ /* 0x001fea0003800000 */
[--C-:B------:R-:W-:Y:S02]  /*0b60*/  SHF.R.U64 R7, R8, 0x1, R9.reuse ;  /* 0x0000000108077819 */ /* 0x100fe40000001209 */
[C---:B------:R-:W-:Y:S02]  /*0b70*/  LOP3.LUT R3, R0.reuse, 0x3f, RZ, 0xc0, !PT ;  /* 0x0000003f00037812 */ /* 0x040fe400078ec0ff */
[----:B------:R-:W-:Y:S02]  /*0b80*/  SHF.R.U32.HI R9, RZ, 0x1, R9 ;  /* 0x00000001ff097819 */ /* 0x000fe40000011609 */
[----:B------:R-:W-:Y:S02]  /*0b90*/  LOP3.LUT R6, R0, 0x3f, RZ, 0xc, !PT ;  /* 0x0000003f00067812 */ /* 0x000fe400078e0cff */
[CC--:B------:R-:W-:Y:S02]  /*0ba0*/  SHF.L.U64.HI R11, R13.reuse, R3.reuse, R2 ;  /* 0x000000030d0b7219 */ /* 0x0c0fe40000010202 */
[----:B------:R-:W-:-:S02]  /*0bb0*/  SHF.L.U32 R3, R13, R3, RZ ;  /* 0x000000030d037219 */ /* 0x000fc400000006ff */
[-CC-:B------:R-:W-:Y:S02]  /*0bc0*/  SHF.R.U64 R2, R7, R6.reuse, R9.reuse ;  /* 0x0000000607027219 */ /* 0x180fe40000001209 */
[----:B------:R-:W-:Y:S02]  /*0bd0*/  SHF.R.U32.HI R6, RZ, R6, R9 ;  /* 0x00000006ff067219 */ /* 0x000fe40000011609 */
[----:B------:R-:W-:Y:S02]  /*0be0*/  LOP3.LUT R13, R3, R2, RZ, 0xfc, !PT ;  /* 0x00000002030d7212 */ /* 0x000fe400078efcff */
[----:B------:R-:W-:-:S07]  /*0bf0*/  LOP3.LUT R2, R11, R6, RZ, 0xfc, !PT ;  /* 0x000000060b027212 */ /* 0x000fce00078efcff */
.L_x_10:
[----:B------:R-:W-:Y:S05]  /*0c00*/  BSYNC.RECONVERGENT B2 ;  /* 0x0000000000027941 */ /* 0x000fea0003800200 */
.L_x_9:
[----:B------:R-:W-:Y:S01]  /*0c10*/  IMAD.WIDE.U32 R8, R13, 0x2168c235, RZ ;  /* 0x2168c2350d087825 */ /* 0x000fe200078e00ff */
[----:B------:R-:W-:-:S03]  /*0c20*/  SHF.R.U32.HI R5, RZ, 0x1e, R5 ;  /* 0x0000001eff057819 */ /* 0x000fc60000011605 */
[----:B------:R-:W-:Y:S01]  /*0c30*/  IMAD.MOV.U32 R6, RZ, RZ, R9 ;  /* 0x000000ffff067224 */ /* 0x000fe200078e0009 */
[----:B------:R-:W-:Y:S01]  /*0c40*/  IADD3 RZ, P1, PT, R8, R8, RZ ;  /* 0x0000000808ff7210 */ /* 0x000fe20007f3e0ff */
[----:B------:R-:W-:Y:S01]  /*0c50*/  IMAD.MOV.U32 R7, RZ, RZ, RZ ;  /* 0x000000ffff077224 */ /* 0x000fe200078e00ff */
[----:B------:R-:W-:Y:S01]  /*0c60*/  LEA.HI R4, R4, R5, RZ, 0x1 ;  /* 0x0000000504047211 */ /* 0x000fe200078f08ff */
[----:B------:R-:W-:-:S04]  /*0c70*/  IMAD.HI.U32 R3, R2, -0x36f0255e, RZ ;  /* 0xc90fdaa202037827 */ /* 0x000fc800078e00ff */
[----:B------:R-:W-:-:S04]  /*0c80*/  IMAD.WIDE.U32 R6, R13, -0x36f0255e, R6 ;  /* 0xc90fdaa20d067825 */ /* 0x000fc800078e0006 */
[C---:B------:R-:W-:Y:S02]  /*0c90*/  IMAD R9, R2.reuse, -0x36f0255e, RZ ;  /* 0xc90fdaa202097824 */ /* 0x040fe400078e02ff */
[----:B------:R-:W-:-:S04]  /*0ca0*/  IMAD.WIDE.U32 R6, P2, R2, 0x2168c235, R6 ;  /* 0x2168c23502067825 */ /* 0x000fc80007840006 */
[----:B------:R-:W-:Y:S01]  /*0cb0*/  IMAD.X R2, RZ, RZ, R3, P2 ;  /* 0x000000ffff027224 */ /* 0x000fe200010e0603 */
[----:B------:R-:W-:Y:S02]  /*0cc0*/  IADD3 R3, P2, PT, R9, R7, RZ ;  /* 0x0000000709037210 */ /* 0x000fe40007f5e0ff */
[----:B------:R-:W-:Y:S02]  /*0cd0*/  IADD3.X RZ, P1, PT, R6, R6, RZ, P1, !PT ;  /* 0x0000000606ff7210 */ /* 0x000fe40000f3e4ff */
[C---:B------:R-:W-:Y:S01]  /*0ce0*/  ISETP.GT.U32.AND P3, PT, R3.reuse, RZ, PT ;  /* 0x000000ff0300720c */ /* 0x040fe20003f64070 */
[----:B------:R-:W-:Y:S01]  /*0cf0*/  IMAD.X R2, RZ, RZ, R2, P2 ;  /* 0x000000ffff027224 */ /* 0x000fe200010e0602 */
[----:B------:R-:W-:-:S04]  /*0d00*/  IADD3.X R6, P2, PT, R3, R3, RZ, P1, !PT ;  /* 0x0000000303067210 */ /* 0x000fc80000f5e4ff */
[C---:B------:R-:W-:Y:S01]  /*0d10*/  ISETP.GT.AND.EX P1, PT, R2.reuse, RZ, PT, P3 ;  /* 0x000000ff0200720c */ /* 0x040fe20003f24330 */
[----:B------:R-:W-:-:S03]  /*0d20*/  IMAD.X R7, R2, 0x1, R2, P2 ;  /* 0x0000000102077824 */ /* 0x000fc600010e0602 */
[----:B------:R-:W-:Y:S02]  /*0d30*/  SEL R6, R6, R3, P1 ;  /* 0x0000000306067207 */ /* 0x000fe40000800000 */
[----:B------:R-:W-:Y:S02]  /*0d40*/  SEL R3, R7, R2, P1 ;  /* 0x0000000207037207 */ /* 0x000fe40000800000 */
[----:B------:R-:W-:Y:S02]  /*0d50*/  IADD3 R2, P2, PT, R6, 0x1, RZ ;  /* 0x0000000106027810 */ /* 0x000fe40007f5e0ff */
[----:B------:R-:W-:Y:S02]  /*0d60*/  SEL R7, RZ, 0xffffffff, !P1 ;  /* 0xffffffffff077807 */ /* 0x000fe40004800000 */
[----:B------:R-:W-:Y:S01]  /*0d70*/  LOP3.LUT P1, R17, R17, 0x80000000, RZ, 0xc0, !PT ;  /* 0x8000000011117812 */ /* 0x000fe2000782c0ff */
[----:B------:R-:W-:Y:S02]  /*0d80*/  IMAD.X R3, RZ, RZ, R3, P2 ;  /* 0x000000ffff037224 */ /* 0x000fe400010e0603 */
[----:B------:R-:W-:Y:S01]  /*0d90*/  IMAD.IADD R0, R7, 0x1, -R0 ;  /* 0x0000000107007824 */ /* 0x000fe200078e0a00 */
[----:B------:R-:W-:-:S02]  /*0da0*/  @!P0 LOP3.LUT R17, R17, 0x80000000, RZ, 0x3c, !PT ;  /* 0x8000000011118812 */ /* 0x000fc400078e3cff */
[----:B------:R-:W-:Y:S01]  /*0db0*/  SHF.R.U64 R2, R2, 0xa, R3 ;  /* 0x0000000a02027819 */ /* 0x000fe20000001203 */
[----:B------:R-:W-:-:S03]  /*0dc0*/  IMAD.SHL.U32 R0, R0, 0x100000, RZ ;  /* 0x0010000000007824 */ /* 0x000fc600078e00ff */
[----:B------:R-:W-:-:S03]  /*0dd0*/  IADD3 R2, P2, PT, R2, 0x1, RZ ;  /* 0x0000000102027810 */ /* 0x000fc60007f5e0ff */
[----:B------:R-:W-:Y:S01]  /*0de0*/  @P1 IMAD.MOV R4, RZ, RZ, -R4 ;  /* 0x000000ffff041224 */ /* 0x000fe200078e0a04 */
[----:B------:R-:W-:-:S04]  /*0df0*/  LEA.HI.X R3, R3, RZ, RZ, 0x16, P2 ;  /* 0x000000ff03037211 */ /* 0x000fc800010fb4ff */
[--C-:B------:R-:W-:Y:S02]  /*0e00*/  SHF.R.U64 R2, R2, 0x1, R3.reuse ;  /* 0x0000000102027819 */ /* 0x100fe40000001203 */
[----:B------:R-:W-:Y:S02]  /*0e10*/  SHF.R.U32.HI R3, RZ, 0x1, R3 ;  /* 0x00000001ff037819 */ /* 0x000fe40000011603 */
[----:B------:R-:W-:-:S04]  /*0e20*/  IADD3 R11, P2, P3, RZ, RZ, R2 ;  /* 0x000000ffff0b7210 */ /* 0x000fc80007b5e002 */
[----:B------:R-:W-:-:S04]  /*0e30*/  IADD3.X R0, PT, PT, R0, 0x3fe00000, R3, P2, P3 ;  /* 0x3fe0000000007810 */ /* 0x000fc800017e6403 */
[----:B------:R-:W-:-:S07]  /*0e40*/  LOP3.LUT R14, R0, R17, RZ, 0xfc, !PT ;  /* 0x00000011000e7212 */ /* 0x000fce00078efcff */
.L_x_4:
[----:B------:R-:W-:Y:S02]  /*0e50*/  IMAD.MOV.U32 R13, RZ, RZ, 0x0 ;  /* 0x00000000ff0d7424 */ /* 0x000fe400078e00ff */
[----:B------:R-:W-:Y:S02]  /*0e60*/  IMAD.MOV.U32 R0, RZ, RZ, R4 ;  /* 0x000000ffff007224 */ /* 0x000fe400078e0004 */
[----:B------:R-:W-:Y:S02]  /*0e70*/  IMAD.MOV.U32 R2, RZ, RZ, R11 ;  /* 0x000000ffff027224 */ /* 0x000fe400078e000b */
[----:B------:R-:W-:Y:S01]  /*0e80*/  IMAD.MOV.U32 R3, RZ, RZ, R14 ;  /* 0x000000ffff037224 */ /* 0x000fe200078e000e */
[----:B------:R-:W-:Y:S06]  /*0e90*/  RET.REL.NODEC R12 `(_Z28normal_cosine_function10_360PdS_) ;  /* 0xfffffff00c587950 */ /* 0x000fec0003c3ffff */
.L_x_11:
[----:B------:R-:W-:-:S00]  /*0ea0*/  BRA `(.L_x_11) ;  /* 0xfffffffc00fc7947 */ /* 0x000fc0000383ffff */
[----:B------:R-:W-:-:S00]  /*0eb0*/  NOP ;  /* 0x0000000000007918 */ /* 0x000fc00000000000 */
        /* <DEDUP_REMOVED lines=12> */
.L_x_12:


//--------------------- .nv.global.init           --------------------------
	.section	.nv.global.init,"aw",@progbits
	.align	16
.nv.global.init:
	.type		__cudart_sin_cos_coeffs,@object
	.size		__cudart_sin_cos_coeffs,(__cudart_i2opi_d - __cudart_sin_cos_coeffs)
__cudart_sin_cos_coeffs:
        /*0000*/ 	.byte	0x46, 0xd2, 0xb0, 0x2c, 0xf1, 0xe5, 0x5a, 0xbe, 0x92, 0xe3, 0xac, 0x69, 0xe3, 0x1d, 0xc7, 0x3e
        /*0010*/ 	.byte	0xa1, 0x62, 0xdb, 0x19, 0xa0, 0x01, 0x2a, 0xbf, 0x18, 0x08, 0x11, 0x11, 0x11, 0x11, 0x81, 0x3f
        /*0020*/ 	.byte	0x54, 0x55, 0x55, 0x55, 0x55, 0x55, 0xc5, 0xbf, 0x00, 0x00, 0x00, 0x00, 0x00, 0x00, 0x00, 0x00
        /*0030*/ 	.byte	0x00, 0x00, 0x00, 0x00, 0x00, 0x00, 0x00, 0x00, 0x64, 0x81, 0xfd, 0x20, 0x83, 0xff, 0xa8, 0xbd
        /*0040*/ 	.byte	0x28, 0x85, 0xef, 0xc1, 0xa7, 0xee, 0x21, 0x3e, 0xd9, 0xe6, 0x06, 0x8e, 0x4f, 0x7e, 0x92, 0xbe
        /*0050*/ 	.byte	0xe9, 0xbc, 0xdd, 0x19, 0xa0, 0x01, 0xfa, 0x3e, 0x47, 0x5d, 0xc1, 0x16, 0x6c, 0xc1, 0x56, 0xbf
        /*0060*/ 	.byte	0x51, 0x55, 0x55, 0x55, 0x55, 0x55, 0xa5, 0x3f, 0x00, 0x00, 0x00, 0x00, 0x00, 0x00, 0xe0, 0xbf
        /*0070*/ 	.byte	0x00, 0x00, 0x00, 0x00, 0x00, 0x00, 0xf0, 0x3f, 0x00, 0x00, 0x00, 0x00, 0x00, 0x00, 0x00, 0x00
	.type		__cudart_i2opi_d,@object
	.size		__cudart_i2opi_d,(.L_0 - __cudart_i2opi_d)
__cudart_i2opi_d:
        /* <DEDUP_REMOVED lines=9> */
.L_0:


//--------------------- .nv.shared.reserved.0     --------------------------
	.section	.nv.shared.reserved.0,"aw",@nobits
	.weak		__nv_reservedSMEM_offset_0_alias
	.size		__nv_reservedSMEM_offset_0_alias, 0, 64
	.other		__nv_reservedSMEM_offset_0_alias,@"STO_CUDA_RESERVED_SHARED STV_DEFAULT"
__nv_reservedSMEM_offset_0_alias:
	.zero		0
	.zero		64


//--------------------- .nv.constant0._Z28normal_cosine_function10_360PdS_ --------------------------
	.section	.nv.constant0._Z28normal_cosine_function10_360PdS_,"a",@progbits
	.sectionflags	@""
	.align	4
.nv.constant0._Z28normal_cosine_function10_360PdS_:
	.zero		912


//--------------------- SYMBOLS --------------------------

	.type		.nv.reservedSmem.offset0,@object
	.size		.nv.reservedSmem.offset0,0x4
